	.headerflags	@"EF_CUDA_TEXMODE_UNIFIED EF_CUDA_64BIT_ADDRESS EF_CUDA_ACCELERATORS EF_CUDA_SM90 EF_CUDA_VIRTUAL_SM(EF_CUDA_SM90)"
	.elftype	@"ET_EXEC"


//--------------------- .nv.info                  --------------------------
	.section	.nv.info,"",@"SHT_CUDA_INFO"
	.align	4


	//----- nvinfo : EIATTR_REGCOUNT
	.align		4
        /*0000*/ 	.byte	0x04, 0x2f
        /*0002*/ 	.short	(.L_1 - .L_0)
	.align		4
.L_0:
        /*0004*/ 	.word	index@(triton_poi_fused__unsafe_index_add_mul_relu_sub_51)
        /*0008*/ 	.word	0x00000013


	//----- nvinfo : EIATTR_MIN_STACK_SIZE
	.align		4
.L_1:
        /*000c*/ 	.byte	0x04, 0x12
        /*000e*/ 	.short	(.L_3 - .L_2)
	.align		4
.L_2:
        /*0010*/ 	.word	index@(triton_poi_fused__unsafe_index_add_mul_relu_sub_51)
        /*0014*/ 	.word	0x00000000


	//----- nvinfo : EIATTR_FRAME_SIZE
	.align		4
.L_3:
        /*0018*/ 	.byte	0x04, 0x11
        /*001a*/ 	.short	(.L_5 - .L_4)
	.align		4
.L_4:
        /*001c*/ 	.word	index@(triton_poi_fused__unsafe_index_add_mul_relu_sub_51)
        /*0020*/ 	.word	0x00000000


	//----- nvinfo : EIATTR_MIN_STACK_SIZE
	.align		4
.L_5:
        /*0024*/ 	.byte	0x04, 0x12
        /*0026*/ 	.short	(.L_7 - .L_6)
	.align		4
.L_6:
        /*0028*/ 	.word	index@(triton_poi_fused__unsafe_index_add_mul_relu_sub_51)
        /*002c*/ 	.word	0x00000000
.L_7:


//--------------------- .nv.info.triton_poi_fused__unsafe_index_add_mul_relu_sub_51 --------------------------
	.section	.nv.info.triton_poi_fused__unsafe_index_add_mul_relu_sub_51,"",@"SHT_CUDA_INFO"
	.sectionflags	@""
	.align	4


	//----- nvinfo : EIATTR_CUDA_API_VERSION
	.align		4
        /*0000*/ 	.byte	0x04, 0x37
        /*0002*/ 	.short	(.L_9 - .L_8)
.L_8:
        /*0004*/ 	.word	0x0000007c


	//----- nvinfo : EIATTR_KPARAM_INFO
	.align		4
.L_9:
        /*0008*/ 	.byte	0x04, 0x17
        /*000a*/ 	.short	(.L_11 - .L_10)
.L_10:
        /*000c*/ 	.word	0x00000000
        /*0010*/ 	.short	0x0006
        /*0012*/ 	.short	0x0030
        /*0014*/ 	.byte	0x00, 0xf0, 0x11, 0x00


	//----- nvinfo : EIATTR_KPARAM_INFO
	.align		4
.L_11:
        /*0018*/ 	.byte	0x04, 0x17
        /*001a*/ 	.short	(.L_13 - .L_12)
.L_12:
        /*001c*/ 	.word	0x00000000
        /*0020*/ 	.short	0x0005
        /*0022*/ 	.short	0x0028
        /*0024*/ 	.byte	0x00, 0xf4, 0x21, 0x00


	//----- nvinfo : EIATTR_KPARAM_INFO
	.align		4
.L_13:
        /*0028*/ 	.byte	0x04, 0x17
        /*002a*/ 	.short	(.L_15 - .L_14)
.L_14:
        /*002c*/ 	.word	0x00000000
        /*0030*/ 	.short	0x0004
        /*0032*/ 	.short	0x0020
        /*0034*/ 	.byte	0x00, 0xf4, 0x21, 0x00


	//----- nvinfo : EIATTR_KPARAM_INFO
	.align		4
.L_15:
        /*0038*/ 	.byte	0x04, 0x17
        /*003a*/ 	.short	(.L_17 - .L_16)
.L_16:
        /*003c*/ 	.word	0x00000000
        /*0040*/ 	.short	0x0003
        /*0042*/ 	.short	0x0018
        /*0044*/ 	.byte	0x00, 0xf4, 0x21, 0x00


	//----- nvinfo : EIATTR_KPARAM_INFO
	.align		4
.L_17:
        /*0048*/ 	.byte	0x04, 0x17
        /*004a*/ 	.short	(.L_19 - .L_18)
.L_18:
        /*004c*/ 	.word	0x00000000
        /*0050*/ 	.short	0x0002
        /*0052*/ 	.short	0x0010
        /*0054*/ 	.byte	0x00, 0xf4, 0x21, 0x00


	//----- nvinfo : EIATTR_KPARAM_INFO
	.align		4
.L_19:
        /*0058*/ 	.byte	0x04, 0x17
        /*005a*/ 	.short	(.L_21 - .L_20)
.L_20:
        /*005c*/ 	.word	0x00000000
        /*0060*/ 	.short	0x0001
        /*0062*/ 	.short	0x0008
        /*0064*/ 	.byte	0x00, 0xf4, 0x21, 0x00


	//----- nvinfo : EIATTR_KPARAM_INFO
	.align		4
.L_21:
        /*0068*/ 	.byte	0x04, 0x17
        /*006a*/ 	.short	(.L_23 - .L_22)
.L_22:
        /*006c*/ 	.word	0x00000000
        /*0070*/ 	.short	0x0000
        /*0072*/ 	.short	0x0000
        /*0074*/ 	.byte	0x00, 0xf4, 0x21, 0x00


	//----- nvinfo : EIATTR_SPARSE_MMA_MASK
	.align		4
.L_23:
        /*0078*/ 	.byte	0x03, 0x50
        /*007a*/ 	.short	0x0000


	//----- nvinfo : EIATTR_MAXREG_COUNT
	.align		4
        /*007c*/ 	.byte	0x03, 0x1b
        /*007e*/ 	.short	0x00ff


	//----- nvinfo : EIATTR_EXIT_INSTR_OFFSETS
	.align		4
        /*0080*/ 	.byte	0x04, 0x1c
        /*0082*/ 	.short	(.L_25 - .L_24)


	//   ....[0]....
.L_24:
        /*0084*/ 	.word	0x000003f0


	//----- nvinfo : EIATTR_REQNTID
	.align		4
.L_25:
        /*0088*/ 	.byte	0x04, 0x10
        /*008a*/ 	.short	(.L_27 - .L_26)
.L_26:
        /*008c*/ 	.word	0x00000080
        /*0090*/ 	.word	0x00000001
        /*0094*/ 	.word	0x00000001


	//----- nvinfo : EIATTR_CBANK_PARAM_SIZE
	.align		4
.L_27:
        /*0098*/ 	.byte	0x03, 0x19
        /*009a*/ 	.short	0x0034


	//----- nvinfo : EIATTR_PARAM_CBANK
	.align		4
        /*009c*/ 	.byte	0x04, 0x0a
        /*009e*/ 	.short	(.L_29 - .L_28)
	.align		4
.L_28:
        /*00a0*/ 	.word	index@(.nv.constant0.triton_poi_fused__unsafe_index_add_mul_relu_sub_51)
        /*00a4*/ 	.short	0x0210
        /*00a6*/ 	.short	0x0034


	//----- nvinfo : EIATTR_SW_WAR
	.align		4
.L_29:
        /*00a8*/ 	.byte	0x04, 0x36
        /*00aa*/ 	.short	(.L_31 - .L_30)
.L_30:
        /*00ac*/ 	.word	0x00000008
.L_31:


//--------------------- .nv.callgraph             --------------------------
	.section	.nv.callgraph,"",@"SHT_CUDA_CALLGRAPH"
	.align	4
	.sectionentsize	8
	.align		4
        /*0000*/ 	.word	0x00000000
	.align		4
        /*0004*/ 	.word	0xffffffff
	.align		4
        /*0008*/ 	.word	0x00000000
	.align		4
        /*000c*/ 	.word	0xfffffffe
	.align		4
        /*0010*/ 	.word	0x00000000
	.align		4
        /*0014*/ 	.word	0xfffffffd
	.align		4
        /*0018*/ 	.word	0x00000000
	.align		4
        /*001c*/ 	.word	0xfffffffc


//--------------------- .text.triton_poi_fused__unsafe_index_add_mul_relu_sub_51 --------------------------
	.section	.text.triton_poi_fused__unsafe_index_add_mul_relu_sub_51,"ax",@progbits
	.align	128
        .global         triton_poi_fused__unsafe_index_add_mul_relu_sub_51
        .type           triton_poi_fused__unsafe_index_add_mul_relu_sub_51,@function
        .size           triton_poi_fused__unsafe_index_add_mul_relu_sub_51,(.L_x_1 - triton_poi_fused__unsafe_index_add_mul_relu_sub_51)
        .other          triton_poi_fused__unsafe_index_add_mul_relu_sub_51,@"STO_CUDA_ENTRY STV_DEFAULT"
triton_poi_fused__unsafe_index_add_mul_relu_sub_51:
.text.triton_poi_fused__unsafe_index_add_mul_relu_sub_51:
[----:B------:R-:W-:Y:S01]  /*0000*/  LDC R1, c[0x0][0x28] ;  /* 0x00000a00ff017b82 */ /* 0x000fe20000000800 */
[----:B------:R-:W1:Y:S07]  /*0010*/  S2R R3, SR_TID.X ;  /* 0x0000000000037919 */ /* 0x000e6e0000002100 */
[----:B------:R-:W2:Y:S01]  /*0020*/  LDC.64 R8, c[0x0][0x210] ;  /* 0x00008400ff087b82 */ /* 0x000ea20000000a00 */
[----:B------:R-:W-:Y:S01]  /*0030*/  ULDC.64 UR4, c[0x0][0x208] ;  /* 0x0000820000047ab9 */ /* 0x000fe20000000a00 */
[----:B------:R-:W-:Y:S01]  /*0040*/  ULDC.64 UR6, c[0x0][0x220] ;  /* 0x0000880000067ab9 */ /* 0x000fe20000000a00 */
[----:B------:R-:W3:Y:S05]  /*0050*/  S2R R4, SR_CTAID.X ;  /* 0x0000000000047919 */ /* 0x000eea0000002500 */
[----:B------:R-:W4:Y:S01]  /*0060*/  LDC.64 R10, c[0x0][0x218] ;  /* 0x00008600ff0a7b82 */ /* 0x000f220000000a00 */
[----:B-1----:R-:W-:-:S05]  /*0070*/  LOP3.LUT R3, R3, 0x7f, RZ, 0xc0, !PT ;  /* 0x0000007f03037812 */ /* 0x002fca00078ec0ff */
[----:B---3--:R-:W-:-:S05]  /*0080*/  IMAD R0, R4, 0x80, R3 ;  /* 0x0000008004007824 */ /* 0x008fca00078e0203 */
[----:B------:R-:W-:-:S04]  /*0090*/  SHF.R.S32.HI R3, RZ, 0x1f, R0 ;  /* 0x0000001fff037819 */ /* 0x000fc80000011400 */
[----:B------:R-:W-:-:S04]  /*00a0*/  LEA.HI R5, R3, R0, RZ, 0x4 ;  /* 0x0000000003057211 */ /* 0x000fc800078f20ff */
[----:B------:R-:W-:Y:S02]  /*00b0*/  SHF.R.S32.HI R6, RZ, 0x4, R5 ;  /* 0x00000004ff067819 */ /* 0x000fe40000011405 */
[----:B------:R-:W-:Y:S02]  /*00c0*/  LOP3.LUT R5, R5, 0xfffffff0, RZ, 0xc0, !PT ;  /* 0xfffffff005057812 */ /* 0x000fe400078ec0ff */
[----:B------:R-:W-:-:S03]  /*00d0*/  LEA.HI R2, R6, R6, RZ, 0x4 ;  /* 0x0000000606027211 */ /* 0x000fc600078f20ff */
[----:B------:R-:W-:Y:S01]  /*00e0*/  IMAD.IADD R5, R0, 0x1, -R5 ;  /* 0x0000000100057824 */ /* 0x000fe200078e0a05 */
[----:B------:R-:W-:Y:S02]  /*00f0*/  LOP3.LUT R7, R2, 0xfffffff0, RZ, 0xc0, !PT ;  /* 0xfffffff002077812 */ /* 0x000fe400078ec0ff */
[----:B------:R-:W1:Y:S03]  /*0100*/  LDC.64 R2, c[0x0][0x228] ;  /* 0x00008a00ff027b82 */ /* 0x000e660000000a00 */
[----:B------:R-:W-:-:S04]  /*0110*/  IMAD.IADD R7, R6, 0x1, -R7 ;  /* 0x0000000106077824 */ /* 0x000fc800078e0a07 */
[----:B--2---:R-:W-:-:S06]  /*0120*/  IMAD.WIDE R8, R7, 0x8, R8 ;  /* 0x0000000807087825 */ /* 0x004fcc00078e0208 */
[----:B------:R-:W2:Y:S01]  /*0130*/  LDG.E.EL.64 R8, desc[UR4][R8.64] ;  /* 0x0000000408087981 */ /* 0x000ea2000c2e1b00 */
[----:B----4-:R-:W-:-:S06]  /*0140*/  IMAD.WIDE R10, R5, 0x8, R10 ;  /* 0x00000008050a7825 */ /* 0x010fcc00078e020a */
[----:B------:R-:W3:Y:S01]  /*0150*/  LDG.E.EL.64 R10, desc[UR4][R10.64] ;  /* 0x000000040a0a7981 */ /* 0x000ee2000c2e1b00 */
[----:B-1----:R-:W-:-:S05]  /*0160*/  IMAD.WIDE R2, R5, 0x8, R2 ;  /* 0x0000000805027825 */ /* 0x002fca00078e0202 */
[----:B------:R-:W4:Y:S01]  /*0170*/  LDG.E.EL.64 R6, desc[UR4][R2.64] ;  /* 0x0000000402067981 */ /* 0x000f22000c2e1b00 */
[----:B--2---:R-:W-:-:S04]  /*0180*/  SHF.R.U32.HI R15, RZ, 0x1c, R9 ;  /* 0x0000001cff0f7819 */ /* 0x004fc80000011609 */
[----:B------:R-:W-:Y:S02]  /*0190*/  LOP3.LUT R15, R15, 0x8, RZ, 0xc0, !PT ;  /* 0x000000080f0f7812 */ /* 0x000fe400078ec0ff */
[----:B---3--:R-:W-:Y:S02]  /*01a0*/  SHF.R.U32.HI R13, RZ, 0x1a, R11 ;  /* 0x0000001aff0d7819 */ /* 0x008fe4000001160b */
[----:B------:R-:W-:Y:S02]  /*01b0*/  IADD3 R15, P0, R8, R15, RZ ;  /* 0x0000000f080f7210 */ /* 0x000fe40007f1e0ff */
[----:B------:R-:W-:Y:S02]  /*01c0*/  LEA R12, P1, R10, UR6, 0x2 ;  /* 0x000000060a0c7c11 */ /* 0x000fe4000f8210ff */
[----:B------:R-:W-:Y:S01]  /*01d0*/  LOP3.LUT R13, R13, 0x20, RZ, 0xc0, !PT ;  /* 0x000000200d0d7812 */ /* 0x000fe200078ec0ff */
[----:B------:R-:W-:Y:S01]  /*01e0*/  IMAD.X R16, RZ, RZ, R9, P0 ;  /* 0x000000ffff107224 */ /* 0x000fe200000e0609 */
[----:B------:R-:W-:Y:S01]  /*01f0*/  SHF.R.S32.HI R9, RZ, 0x18, R4 ;  /* 0x00000018ff097819 */ /* 0x000fe20000011404 */
[----:B------:R-:W-:Y:S01]  /*0200*/  IMAD.SHL.U32 R4, R15, 0x20, RZ ;  /* 0x000000200f047824 */ /* 0x000fe200078e00ff */
[----:B----4-:R-:W-:-:S02]  /*0210*/  SHF.R.U32.HI R8, RZ, 0x1a, R7 ;  /* 0x0000001aff087819 */ /* 0x010fc40000011607 */
[----:B------:R-:W-:Y:S02]  /*0220*/  SGXT R3, R9, 0x1 ;  /* 0x000000010903781a */ /* 0x000fe40000000200 */
[----:B------:R-:W-:Y:S02]  /*0230*/  LEA R9, P2, R6, UR6, 0x2 ;  /* 0x0000000606097c11 */ /* 0x000fe4000f8410ff */
[----:B------:R-:W-:Y:S02]  /*0240*/  LOP3.LUT R8, R8, 0x20, RZ, 0xc0, !PT ;  /* 0x0000002008087812 */ /* 0x000fe400078ec0ff */
[----:B------:R-:W-:Y:S02]  /*0250*/  LEA.HI.X R14, R10, UR7, R11, 0x2, P1 ;  /* 0x000000070a0e7c11 */ /* 0x000fe400088f140b */
[----:B------:R-:W-:Y:S02]  /*0260*/  LEA.HI R3, R3, R0, RZ, 0x8 ;  /* 0x0000000003037211 */ /* 0x000fe400078f40ff */
[----:B------:R-:W-:-:S02]  /*0270*/  LEA.HI.X R10, R6, UR7, R7, 0x2, P2 ;  /* 0x00000007060a7c11 */ /* 0x000fc400090f1407 */
[----:B------:R-:W1:Y:S01]  /*0280*/  LDC.64 R6, c[0x0][0x230] ;  /* 0x00008c00ff067b82 */ /* 0x000e620000000a00 */
[C---:B------:R-:W-:Y:S02]  /*0290*/  IADD3 R2, P1, P0, R4.reuse, R12, R13 ;  /* 0x0000000c04027210 */ /* 0x040fe4000783e00d */
[----:B------:R-:W-:Y:S02]  /*02a0*/  IADD3 R8, P2, P3, R4, R9, R8 ;  /* 0x0000000904087210 */ /* 0x000fe40007b5e008 */
[----:B------:R-:W-:Y:S02]  /*02b0*/  SHF.L.U64.HI R11, R15, 0x5, R16 ;  /* 0x000000050f0b7819 */ /* 0x000fe40000010210 */
[----:B------:R-:W-:Y:S02]  /*02c0*/  SHF.R.S32.HI R4, RZ, 0x8, R3 ;  /* 0x00000008ff047819 */ /* 0x000fe40000011403 */
[C---:B------:R-:W-:Y:S02]  /*02d0*/  IADD3.X R3, R11.reuse, R14, RZ, P1, P0 ;  /* 0x0000000e0b037210 */ /* 0x040fe40000fe04ff */
[----:B------:R-:W-:Y:S01]  /*02e0*/  IADD3.X R9, R11, R10, RZ, P2, P3 ;  /* 0x0000000a0b097210 */ /* 0x000fe200017e64ff */
[----:B------:R-:W-:-:S04]  /*02f0*/  IMAD.SHL.U32 R11, R4, 0x40, RZ ;  /* 0x00000040040b7824 */ /* 0x000fc800078e00ff */
[----:B------:R-:W-:-:S04]  /*0300*/  IMAD.WIDE R2, R11, 0x4, R2 ;  /* 0x000000040b027825 */ /* 0x000fc800078e0202 */
[----:B------:R-:W-:Y:S02]  /*0310*/  IMAD.WIDE R8, R11, 0x4, R8 ;  /* 0x000000040b087825 */ /* 0x000fe400078e0208 */
[----:B------:R-:W2:Y:S04]  /*0320*/  LDG.E.EL R2, desc[UR4][R2.64] ;  /* 0x0000000402027981 */ /* 0x000ea8000c2e1900 */
[----:B------:R-:W3:Y:S01]  /*0330*/  LDG.E.EL R8, desc[UR4][R8.64] ;  /* 0x0000000408087981 */ /* 0x000ee2000c2e1900 */
[----:B-1----:R-:W-:Y:S02]  /*0340*/  IMAD.WIDE R6, R5, 0x4, R6 ;  /* 0x0000000405067825 */ /* 0x002fe400078e0206 */
[----:B------:R-:W1:Y:S04]  /*0350*/  LDC.64 R4, c[0x0][0x238] ;  /* 0x00008e00ff047b82 */ /* 0x000e680000000a00 */
[----:B------:R-:W4:Y:S01]  /*0360*/  LDG.E.EL R6, desc[UR4][R6.64] ;  /* 0x0000000406067981 */ /* 0x000f22000c2e1900 */
[----:B-1----:R-:W-:Y:S01]  /*0370*/  IMAD.WIDE R4, R0, 0x4, R4 ;  /* 0x0000000400047825 */ /* 0x002fe200078e0204 */
[----:B--2---:R-:W-:-:S02]  /*0380*/  FSETP.GEU.AND P0, PT, R2, RZ, PT ;  /* 0x000000ff0200720b */ /* 0x004fc40003f0e000 */
[----:B---3--:R-:W-:Y:S02]  /*0390*/  FSETP.GEU.AND P1, PT, R8, RZ, PT ;  /* 0x000000ff0800720b */ /* 0x008fe40003f2e000 */
[----:B------:R-:W-:Y:S02]  /*03a0*/  FSEL R11, R2, RZ, P0 ;  /* 0x000000ff020b7208 */ /* 0x000fe40000000000 */
[----:B------:R-:W-:-:S05]  /*03b0*/  FSEL R10, R8, RZ, P1 ;  /* 0x000000ff080a7208 */ /* 0x000fca0000800000 */
[----:B------:R-:W-:-:S04]  /*03c0*/  FADD R10, -R11, R10 ;  /* 0x0000000a0b0a7221 */ /* 0x000fc80000000100 */
[----:B----4-:R-:W-:-:S05]  /*03d0*/  FFMA R11, R6, R10, R11 ;  /* 0x0000000a060b7223 */ /* 0x010fca000000000b */
[----:B------:R-:W-:Y:S01]  /*03e0*/  STG.E desc[UR4][R4.64], R11 ;  /* 0x0000000b04007986 */ /* 0x000fe2000c101904 */
[----:B------:R-:W-:Y:S05]  /*03f0*/  EXIT ;  /* 0x000000000000794d */ /* 0x000fea0003800000 */
.L_x_0:
[----:B------:R-:W-:-:S00]  /*0400*/  BRA `(.L_x_0) ;  /* 0xfffffffc00fc7947 */ /* 0x000fc0000383ffff */
[----:B------:R-:W-:-:S00]  /*0410*/  NOP ;  /* 0x0000000000007918 */ /* 0x000fc00000000000 */
        /* <DEDUP_REMOVED lines=14> */
.L_x_1:


//--------------------- .nv.constant0.triton_poi_fused__unsafe_index_add_mul_relu_sub_51 --------------------------
	.section	.nv.constant0.triton_poi_fused__unsafe_index_add_mul_relu_sub_51,"a",@progbits
	.sectionflags	@""
	.align	4
.nv.constant0.triton_poi_fused__unsafe_index_add_mul_relu_sub_51:
	.zero		580
